	.headerflags	@"EF_CUDA_TEXMODE_UNIFIED EF_CUDA_64BIT_ADDRESS EF_CUDA_ACCELERATORS EF_CUDA_SM90 EF_CUDA_VIRTUAL_SM(EF_CUDA_SM90)"
	.elftype	@"ET_EXEC"


//--------------------- .nv.info                  --------------------------
	.section	.nv.info,"",@"SHT_CUDA_INFO"
	.align	4


	//----- nvinfo : EIATTR_REGCOUNT
	.align		4
        /*0000*/ 	.byte	0x04, 0x2f
        /*0002*/ 	.short	(.L_3 - .L_2)
	.align		4
.L_2:
        /*0004*/ 	.word	index@(triton_poi_fused__native_batch_norm_legit_no_training_relu_6)
        /*0008*/ 	.word	0x00000020


	//----- nvinfo : EIATTR_MIN_STACK_SIZE
	.align		4
.L_3:
        /*000c*/ 	.byte	0x04, 0x12
        /*000e*/ 	.short	(.L_5 - .L_4)
	.align		4
.L_4:
        /*0010*/ 	.word	index@(triton_poi_fused__native_batch_norm_legit_no_training_relu_6)
        /*0014*/ 	.word	0x00000000


	//----- nvinfo : EIATTR_FRAME_SIZE
	.align		4
.L_5:
        /*0018*/ 	.byte	0x04, 0x11
        /*001a*/ 	.short	(.L_7 - .L_6)
	.align		4
.L_6:
        /*001c*/ 	.word	index@(triton_poi_fused__native_batch_norm_legit_no_training_relu_6)
        /*0020*/ 	.word	0x00000000


	//----- nvinfo : EIATTR_MIN_STACK_SIZE
	.align		4
.L_7:
        /*0024*/ 	.byte	0x04, 0x12
        /*0026*/ 	.short	(.L_9 - .L_8)
	.align		4
.L_8:
        /*0028*/ 	.word	index@(triton_poi_fused__native_batch_norm_legit_no_training_relu_6)
        /*002c*/ 	.word	0x00000000
.L_9:


//--------------------- .nv.info.triton_poi_fused__native_batch_norm_legit_no_training_relu_6 --------------------------
	.section	.nv.info.triton_poi_fused__native_batch_norm_legit_no_training_relu_6,"",@"SHT_CUDA_INFO"
	.sectionflags	@""
	.align	4


	//----- nvinfo : EIATTR_CUDA_API_VERSION
	.align		4
        /*0000*/ 	.byte	0x04, 0x37
        /*0002*/ 	.short	(.L_11 - .L_10)
.L_10:
        /*0004*/ 	.word	0x0000007c


	//----- nvinfo : EIATTR_KPARAM_INFO
	.align		4
.L_11:
        /*0008*/ 	.byte	0x04, 0x17
        /*000a*/ 	.short	(.L_13 - .L_12)
.L_12:
        /*000c*/ 	.word	0x00000000
        /*0010*/ 	.short	0x0007
        /*0012*/ 	.short	0x0034
        /*0014*/ 	.byte	0x00, 0xf0, 0x11, 0x00


	//----- nvinfo : EIATTR_KPARAM_INFO
	.align		4
.L_13:
        /*0018*/ 	.byte	0x04, 0x17
        /*001a*/ 	.short	(.L_15 - .L_14)
.L_14:
        /*001c*/ 	.word	0x00000000
        /*0020*/ 	.short	0x0006
        /*0022*/ 	.short	0x0030
        /*0024*/ 	.byte	0x00, 0xf0, 0x11, 0x00


	//----- nvinfo : EIATTR_KPARAM_INFO
	.align		4
.L_15:
        /*0028*/ 	.byte	0x04, 0x17
        /*002a*/ 	.short	(.L_17 - .L_16)
.L_16:
        /*002c*/ 	.word	0x00000000
        /*0030*/ 	.short	0x0005
        /*0032*/ 	.short	0x0028
        /*0034*/ 	.byte	0x00, 0xf4, 0x21, 0x00


	//----- nvinfo : EIATTR_KPARAM_INFO
	.align		4
.L_17:
        /*0038*/ 	.byte	0x04, 0x17
        /*003a*/ 	.short	(.L_19 - .L_18)
.L_18:
        /*003c*/ 	.word	0x00000000
        /*0040*/ 	.short	0x0004
        /*0042*/ 	.short	0x0020
        /*0044*/ 	.byte	0x00, 0xf4, 0x21, 0x00


	//----- nvinfo : EIATTR_KPARAM_INFO
	.align		4
.L_19:
        /*0048*/ 	.byte	0x04, 0x17
        /*004a*/ 	.short	(.L_21 - .L_20)
.L_20:
        /*004c*/ 	.word	0x00000000
        /*0050*/ 	.short	0x0003
        /*0052*/ 	.short	0x0018
        /*0054*/ 	.byte	0x00, 0xf4, 0x21, 0x00


	//----- nvinfo : EIATTR_KPARAM_INFO
	.align		4
.L_21:
        /*0058*/ 	.byte	0x04, 0x17
        /*005a*/ 	.short	(.L_23 - .L_22)
.L_22:
        /*005c*/ 	.word	0x00000000
        /*0060*/ 	.short	0x0002
        /*0062*/ 	.short	0x0010
        /*0064*/ 	.byte	0x00, 0xf4, 0x21, 0x00


	//----- nvinfo : EIATTR_KPARAM_INFO
	.align		4
.L_23:
        /*0068*/ 	.byte	0x04, 0x17
        /*006a*/ 	.short	(.L_25 - .L_24)
.L_24:
        /*006c*/ 	.word	0x00000000
        /*0070*/ 	.short	0x0001
        /*0072*/ 	.short	0x0008
        /*0074*/ 	.byte	0x00, 0xf4, 0x21, 0x00


	//----- nvinfo : EIATTR_KPARAM_INFO
	.align		4
.L_25:
        /*0078*/ 	.byte	0x04, 0x17
        /*007a*/ 	.short	(.L_27 - .L_26)
.L_26:
        /*007c*/ 	.word	0x00000000
        /*0080*/ 	.short	0x0000
        /*0082*/ 	.short	0x0000
        /*0084*/ 	.byte	0x00, 0xf4, 0x21, 0x00


	//----- nvinfo : EIATTR_SPARSE_MMA_MASK
	.align		4
.L_27:
        /*0088*/ 	.byte	0x03, 0x50
        /*008a*/ 	.short	0x0000


	//----- nvinfo : EIATTR_MAXREG_COUNT
	.align		4
        /*008c*/ 	.byte	0x03, 0x1b
        /*008e*/ 	.short	0x00ff


	//----- nvinfo : EIATTR_EXIT_INSTR_OFFSETS
	.align		4
        /*0090*/ 	.byte	0x04, 0x1c
        /*0092*/ 	.short	(.L_29 - .L_28)


	//   ....[0]....
.L_28:
        /*0094*/ 	.word	0x000009e0


	//   ....[1]....
        /*0098*/ 	.word	0x00000a00


	//----- nvinfo : EIATTR_REQNTID
	.align		4
.L_29:
        /*009c*/ 	.byte	0x04, 0x10
        /*009e*/ 	.short	(.L_31 - .L_30)
.L_30:
        /*00a0*/ 	.word	0x00000080
        /*00a4*/ 	.word	0x00000001
        /*00a8*/ 	.word	0x00000001


	//----- nvinfo : EIATTR_CBANK_PARAM_SIZE
	.align		4
.L_31:
        /*00ac*/ 	.byte	0x03, 0x19
        /*00ae*/ 	.short	0x0038


	//----- nvinfo : EIATTR_PARAM_CBANK
	.align		4
        /*00b0*/ 	.byte	0x04, 0x0a
        /*00b2*/ 	.short	(.L_33 - .L_32)
	.align		4
.L_32:
        /*00b4*/ 	.word	index@(.nv.constant0.triton_poi_fused__native_batch_norm_legit_no_training_relu_6)
        /*00b8*/ 	.short	0x0210
        /*00ba*/ 	.short	0x0038


	//----- nvinfo : EIATTR_SW_WAR
	.align		4
.L_33:
        /*00bc*/ 	.byte	0x04, 0x36
        /*00be*/ 	.short	(.L_35 - .L_34)
.L_34:
        /*00c0*/ 	.word	0x00000008
.L_35:


//--------------------- .nv.callgraph             --------------------------
	.section	.nv.callgraph,"",@"SHT_CUDA_CALLGRAPH"
	.align	4
	.sectionentsize	8
	.align		4
        /*0000*/ 	.word	0x00000000
	.align		4
        /*0004*/ 	.word	0xffffffff
	.align		4
        /*0008*/ 	.word	0x00000000
	.align		4
        /*000c*/ 	.word	0xfffffffe
	.align		4
        /*0010*/ 	.word	0x00000000
	.align		4
        /*0014*/ 	.word	0xfffffffd
	.align		4
        /*0018*/ 	.word	0x00000000
	.align		4
        /*001c*/ 	.word	0xfffffffc


//--------------------- .nv.constant4             --------------------------
	.section	.nv.constant4,"a",@progbits
	.align	8
	.align		8
.nv.constant4:
        /*0000*/ 	.dword	_$_str
	.align		8
        /*0008*/ 	.dword	_$_str_$_2


//--------------------- .text.triton_poi_fused__native_batch_norm_legit_no_training_relu_6 --------------------------
	.section	.text.triton_poi_fused__native_batch_norm_legit_no_training_relu_6,"ax",@progbits
	.align	128
        .global         triton_poi_fused__native_batch_norm_legit_no_training_relu_6
        .type           triton_poi_fused__native_batch_norm_legit_no_training_relu_6,@function
        .size           triton_poi_fused__native_batch_norm_legit_no_training_relu_6,(.L_x_1 - triton_poi_fused__native_batch_norm_legit_no_training_relu_6)
        .other          triton_poi_fused__native_batch_norm_legit_no_training_relu_6,@"STO_CUDA_ENTRY STV_DEFAULT"
triton_poi_fused__native_batch_norm_legit_no_training_relu_6:
.text.triton_poi_fused__native_batch_norm_legit_no_training_relu_6:
[----:B------:R-:W0:Y:S01]  /*0000*/  LDC R1, c[0x0][0x28] ;  /* 0x00000a00ff017b82 */ /* 0x000e220000000800 */
[----:B------:R-:W1:Y:S07]  /*0010*/  S2R R7, SR_CTAID.Y ;  /* 0x0000000000077919 */ /* 0x000e6e0000002600 */
[----:B------:R-:W2:Y:S01]  /*0020*/  LDC.64 R4, c[0x0][0x220] ;  /* 0x00008800ff047b82 */ /* 0x000ea20000000a00 */
[----:B------:R-:W-:Y:S01]  /*0030*/  HFMA2.MMA R0, -RZ, RZ, 0, 0 ;  /* 0x00000000ff007435 */ /* 0x000fe200000001ff */
[----:B------:R-:W-:Y:S01]  /*0040*/  ULDC.64 UR4, c[0x0][0x208] ;  /* 0x0000820000047ab9 */ /* 0x000fe20000000a00 */
[----:B------:R-:W3:Y:S05]  /*0050*/  S2R R6, SR_TID.X ;  /* 0x0000000000067919 */ /* 0x000eea0000002100 */
[----:B------:R-:W4:Y:S08]  /*0060*/  LDC.64 R14, c[0x0][0x218] ;  /* 0x00008600ff0e7b82 */ /* 0x000f300000000a00 */
[----:B------:R-:W5:Y:S08]  /*0070*/  LDC.64 R16, c[0x0][0x210] ;  /* 0x00008400ff107b82 */ /* 0x000f700000000a00 */
[----:B------:R-:W5:Y:S01]  /*0080*/  LDC.64 R8, c[0x0][0x228] ;  /* 0x00008a00ff087b82 */ /* 0x000f620000000a00 */
[C---:B-1----:R-:W-:Y:S01]  /*0090*/  IMAD.HI R28, R7.reuse, 0x2aaaaaab, RZ ;  /* 0x2aaaaaab071c7827 */ /* 0x042fe200078e02ff */
[----:B------:R-:W-:-:S04]  /*00a0*/  ISETP.GE.AND P0, PT, R7, 0x600, PT ;  /* 0x000006000700780c */ /* 0x000fc80003f06270 */
[----:B------:R-:W-:-:S04]  /*00b0*/  SHF.R.U32.HI R3, RZ, 0x1f, R28 ;  /* 0x0000001fff037819 */ /* 0x000fc8000001161c */
[----:B------:R-:W-:-:S05]  /*00c0*/  LEA.HI.SX32 R28, R28, R3, 0x1a ;  /* 0x000000031c1c7211 */ /* 0x000fca00078fd2ff */
[----:B------:R-:W-:-:S04]  /*00d0*/  IMAD R7, R28, -0x180, R7 ;  /* 0xfffffe801c077824 */ /* 0x000fc800078e0207 */
[C---:B--2---:R-:W-:Y:S01]  /*00e0*/  IMAD.WIDE R4, R7.reuse, 0x4, R4 ;  /* 0x0000000407047825 */ /* 0x044fe200078e0204 */
[----:B------:R-:W1:Y:S04]  /*00f0*/  S2R R3, SR_CTAID.X ;  /* 0x0000000000037919 */ /* 0x000e680000002500 */
[----:B------:R2:W5:Y:S01]  /*0100*/  @!P0 LDG.E.EL R0, desc[UR4][R4.64] ;  /* 0x0000000404008981 */ /* 0x000562000c2e1900 */
[----:B---3--:R-:W-:Y:S01]  /*0110*/  LOP3.LUT R6, R6, 0x7f, RZ, 0xc0, !PT ;  /* 0x0000007f06067812 */ /* 0x008fe200078ec0ff */
[----:B------:R-:W-:Y:S01]  /*0120*/  IMAD R27, R28, 0x5a180, R7 ;  /* 0x0005a1801c1b7824 */ /* 0x000fe200078e0207 */
[----:B------:R-:W-:Y:S01]  /*0130*/  MOV R10, RZ ;  /* 0x000000ff000a7202 */ /* 0x000fe20000000f00 */
[----:B------:R-:W-:Y:S02]  /*0140*/  IMAD.MOV.U32 R23, RZ, RZ, RZ ;  /* 0x000000ffff177224 */ /* 0x000fe400078e00ff */
[----:B----4-:R-:W-:-:S04]  /*0150*/  IMAD.WIDE R14, R7, 0x4, R14 ;  /* 0x00000004070e7825 */ /* 0x010fc800078e020e */
[----:B--2---:R-:W-:Y:S01]  /*0160*/  IMAD.MOV.U32 R4, RZ, RZ, RZ ;  /* 0x000000ffff047224 */ /* 0x004fe200078e00ff */
[----:B------:R-:W-:Y:S01]  /*0170*/  HFMA2.MMA R18, -RZ, RZ, 0, 0 ;  /* 0x00000000ff127435 */ /* 0x000fe200000001ff */
[----:B------:R-:W2:Y:S01]  /*0180*/  @!P0 LDG.E.EL R23, desc[UR4][R14.64] ;  /* 0x000000040e178981 */ /* 0x000ea2000c2e1900 */
[----:B-1----:R-:W-:Y:S02]  /*0190*/  LEA R6, R3, R6, 0xa ;  /* 0x0000000603067211 */ /* 0x002fe400078e50ff */
[----:B------:R-:W1:Y:S02]  /*01a0*/  LDC.64 R2, c[0x0][0x230] ;  /* 0x00008c00ff027b82 */ /* 0x000e640000000a00 */
[----:B------:R-:W-:Y:S01]  /*01b0*/  IADD3 R24, R6, 0x80, RZ ;  /* 0x0000008006187810 */ /* 0x000fe20007ffe0ff */
[C---:B------:R-:W-:Y:S01]  /*01c0*/  IMAD R27, R6.reuse, 0x180, R27 ;  /* 0x00000180061b7824 */ /* 0x040fe200078e021b */
[----:B------:R-:W-:Y:S02]  /*01d0*/  ISETP.LT.AND P1, PT, R6, 0x3c1, !P0 ;  /* 0x000003c10600780c */ /* 0x000fe40004721270 */
[----:B------:R-:W-:Y:S01]  /*01e0*/  ISETP.LT.AND P6, PT, R24, 0x3c1, !P0 ;  /* 0x000003c11800780c */ /* 0x000fe200047c1270 */
[----:B-----5:R-:W-:Y:S01]  /*01f0*/  IMAD.WIDE R20, R27, 0x4, R16 ;  /* 0x000000041b147825 */ /* 0x020fe200078e0210 */
[----:B------:R-:W-:-:S02]  /*0200*/  IADD3 R13, R27, 0xc000, RZ ;  /* 0x0000c0001b0d7810 */ /* 0x000fc40007ffe0ff */
[----:B------:R-:W-:-:S03]  /*0210*/  P2R R5, PR, RZ, 0x2 ;  /* 0x00000002ff057803 */ /* 0x000fc60000000000 */
[----:B------:R-:W-:Y:S01]  /*0220*/  IMAD.WIDE R12, R13, 0x4, R16 ;  /* 0x000000040d0c7825 */ /* 0x000fe200078e0210 */
[----:B------:R-:W-:-:S03]  /*0230*/  P2R R25, PR, RZ, 0x40 ;  /* 0x00000040ff197803 */ /* 0x000fc60000000000 */
[----:B------:R-:W2:Y:S04]  /*0240*/  @P1 LDG.E.EL R4, desc[UR4][R20.64] ;  /* 0x0000000414041981 */ /* 0x000ea8000c2e1900 */
[----:B------:R3:W4:Y:S01]  /*0250*/  @P6 LDG.E.EL R10, desc[UR4][R12.64] ;  /* 0x000000040c0a6981 */ /* 0x000722000c2e1900 */
[----:B------:R-:W-:Y:S02]  /*0260*/  ISETP.NE.AND P6, PT, R5, RZ, PT ;  /* 0x000000ff0500720c */ /* 0x000fe40003fc5270 */
[----:B------:R-:W-:Y:S01]  /*0270*/  MOV R5, RZ ;  /* 0x000000ff00057202 */ /* 0x000fe20000000f00 */
[----:B-1----:R-:W-:-:S05]  /*0280*/  IMAD.WIDE R2, R7, 0x4, R2 ;  /* 0x0000000407027825 */ /* 0x002fca00078e0202 */
[----:B------:R-:W5:Y:S01]  /*0290*/  @!P0 LDG.E.EL R5, desc[UR4][R2.64] ;  /* 0x0000000402058981 */ /* 0x000f62000c2e1900 */
[----:B0--3--:R-:W-:-:S05]  /*02a0*/  IMAD.WIDE R12, R7, 0x4, R8 ;  /* 0x00000004070c7825 */ /* 0x009fca00078e0208 */
[----:B------:R0:W5:Y:S01]  /*02b0*/  @!P0 LDG.E.EL R18, desc[UR4][R12.64] ;  /* 0x000000040c128981 */ /* 0x000162000c2e1900 */
[----:B------:R-:W-:Y:S01]  /*02c0*/  IMAD.MOV.U32 R11, RZ, RZ, 0x3e800000 ;  /* 0x3e800000ff0b7424 */ /* 0x000fe200078e00ff */
[----:B------:R-:W-:-:S04]  /*02d0*/  IADD3 R9, R6, 0x100, RZ ;  /* 0x0000010006097810 */ /* 0x000fc80007ffe0ff */
[----:B------:R-:W-:Y:S01]  /*02e0*/  ISETP.LT.AND P5, PT, R9, 0x3c1, !P0 ;  /* 0x000003c10900780c */ /* 0x000fe200047a1270 */
[----:B0-----:R-:W-:Y:S01]  /*02f0*/  VIADD R12, R6, 0x180 ;  /* 0x00000180060c7836 */ /* 0x001fe20000000000 */
[----:B------:R-:W-:Y:S01]  /*0300*/  IADD3 R15, R27, 0x18000, RZ ;  /* 0x000180001b0f7810 */ /* 0x000fe20007ffe0ff */
[----:B------:R-:W-:-:S04]  /*0310*/  VIADD R21, R27, 0x24000 ;  /* 0x000240001b157836 */ /* 0x000fc80000000000 */
[----:B------:R-:W-:Y:S01]  /*0320*/  IMAD.WIDE R14, R15, 0x4, R16 ;  /* 0x000000040f0e7825 */ /* 0x000fe200078e0210 */
[----:B------:R-:W-:-:S03]  /*0330*/  IADD3 R29, R27, 0x3c000, RZ ;  /* 0x0003c0001b1d7810 */ /* 0x000fc60007ffe0ff */
[----:B------:R-:W-:Y:S01]  /*0340*/  IMAD.WIDE R20, R21, 0x4, R16 ;  /* 0x0000000415147825 */ /* 0x000fe200078e0210 */
[----:B------:R-:W-:Y:S02]  /*0350*/  IADD3 R3, R6, 0x280, RZ ;  /* 0x0000028006037810 */ /* 0x000fe40007ffe0ff */
[----:B------:R-:W-:Y:S02]  /*0360*/  IADD3 R22, R6, 0x380, RZ ;  /* 0x0000038006167810 */ /* 0x000fe40007ffe0ff */
[----:B------:R-:W-:Y:S01]  /*0370*/  ISETP.LT.AND P3, PT, R3, 0x3c1, !P0 ;  /* 0x000003c10300780c */ /* 0x000fe20004761270 */
[----:B------:R-:W-:-:S04]  /*0380*/  FADD R0, R0, 9.9999997473787516356e-06 ;  /* 0x3727c5ac00007421 */ /* 0x000fc80000000000 */
[----:B------:R-:W0:Y:S02]  /*0390*/  MUFU.SQRT R8, R0 ;  /* 0x0000000000087308 */ /* 0x000e240000002000 */
[C---:B0-----:R-:W-:Y:S02]  /*03a0*/  FSETP.GT.AND P1, PT, R8.reuse, 8.50705917302346158658e+37, PT ;  /* 0x7e8000000800780b */ /* 0x041fe40003f24000 */
[----:B------:R-:W-:-:S11]  /*03b0*/  FSETP.GEU.AND P2, PT, R8, 1.175494350822287508e-38, PT ;  /* 0x008000000800780b */ /* 0x000fd60003f4e000 */
[----:B------:R-:W-:-:S04]  /*03c0*/  @P1 FMUL R8, R8, 0.25 ;  /* 0x3e80000008081820 */ /* 0x000fc80000400000 */
[----:B------:R-:W-:-:S06]  /*03d0*/  @!P2 FMUL R8, R8, 16777216 ;  /* 0x4b8000000808a820 */ /* 0x000fcc0000400000 */
[----:B------:R-:W0:Y:S01]  /*03e0*/  MUFU.RCP R8, R8 ;  /* 0x0000000800087308 */ /* 0x000e220000001000 */
[----:B------:R-:W-:-:S05]  /*03f0*/  FSEL R13, R11, 1, P1 ;  /* 0x3f8000000b0d7808 */ /* 0x000fca0000800000 */
[----:B------:R-:W-:Y:S01]  /*0400*/  @!P2 FMUL R13, R13, 16777216 ;  /* 0x4b8000000d0da820 */ /* 0x000fe20000400000 */
[C---:B--2---:R-:W-:Y:S01]  /*0410*/  FADD R4, -R23.reuse, R4 ;  /* 0x0000000417047221 */ /* 0x044fe20000000100 */
[----:B------:R-:W-:Y:S01]  /*0420*/  HFMA2.MMA R0, -RZ, RZ, 0, 0 ;  /* 0x00000000ff007435 */ /* 0x000fe200000001ff */
[----:B----4-:R-:W-:Y:S01]  /*0430*/  FADD R10, -R23, R10 ;  /* 0x0000000a170a7221 */ /* 0x010fe20000000100 */
[----:B------:R-:W-:Y:S01]  /*0440*/  ISETP.LT.AND P2, PT, R12, 0x3c1, !P0 ;  /* 0x000003c10c00780c */ /* 0x000fe20004741270 */
[----:B0-----:R-:W-:Y:S01]  /*0450*/  FMUL R13, R8, R13 ;  /* 0x0000000d080d7220 */ /* 0x001fe20000400000 */
[----:B------:R-:W-:-:S06]  /*0460*/  MOV R11, RZ ;  /* 0x000000ff000b7202 */ /* 0x000fcc0000000f00 */
[----:B------:R0:W2:Y:S01]  /*0470*/  @P5 LDG.E.EL R0, desc[UR4][R14.64] ;  /* 0x000000040e005981 */ /* 0x0000a2000c2e1900 */
[C---:B------:R-:W-:Y:S01]  /*0480*/  FMUL R4, R13.reuse, R4 ;  /* 0x000000040d047220 */ /* 0x040fe20000400000 */
[----:B------:R-:W-:Y:S01]  /*0490*/  FMUL R2, R13, R10 ;  /* 0x0000000a0d027220 */ /* 0x000fe20000400000 */
[----:B------:R-:W-:Y:S02]  /*04a0*/  IADD3 R10, R6, 0x200, RZ ;  /* 0x00000200060a7810 */ /* 0x000fe40007ffe0ff */
[----:B------:R1:W3:Y:S01]  /*04b0*/  @P2 LDG.E.EL R11, desc[UR4][R20.64] ;  /* 0x00000004140b2981 */ /* 0x0002e2000c2e1900 */
[-CC-:B-----5:R-:W-:Y:S01]  /*04c0*/  FFMA R4, R4, R18.reuse, R5.reuse ;  /* 0x0000001204047223 */ /* 0x1a0fe20000000005 */
[----:B------:R-:W-:Y:S01]  /*04d0*/  ISETP.LT.AND P4, PT, R10, 0x3c1, !P0 ;  /* 0x000003c10a00780c */ /* 0x000fe20004781270 */
[----:B------:R-:W-:Y:S01]  /*04e0*/  FFMA R19, R2, R18, R5 ;  /* 0x0000001202137223 */ /* 0x000fe20000000005 */
[----:B------:R-:W-:Y:S01]  /*04f0*/  HFMA2.MMA R2, -RZ, RZ, 0, 0 ;  /* 0x00000000ff027435 */ /* 0x000fe200000001ff */
[----:B0-----:R-:W-:-:S02]  /*0500*/  IADD3 R15, R27, 0x30000, RZ ;  /* 0x000300001b0f7810 */ /* 0x001fc40007ffe0ff */
[C---:B------:R-:W-:Y:S02]  /*0510*/  FSETP.GEU.AND P1, PT, R4.reuse, RZ, PT ;  /* 0x000000ff0400720b */ /* 0x040fe40003f2e000 */
[----:B------:R-:W-:Y:S02]  /*0520*/  IADD3 R8, R6, 0x300, RZ ;  /* 0x0000030006087810 */ /* 0x000fe40007ffe0ff */
[----:B------:R-:W-:Y:S01]  /*0530*/  SEL R26, R4, RZ, P1 ;  /* 0x000000ff041a7207 */ /* 0x000fe20000800000 */
[----:B------:R-:W-:Y:S01]  /*0540*/  IMAD.WIDE R14, R15, 0x4, R16 ;  /* 0x000000040f0e7825 */ /* 0x000fe200078e0210 */
[----:B------:R-:W-:-:S03]  /*0550*/  FSETP.GEU.AND P1, PT, R19, RZ, PT ;  /* 0x000000ff1300720b */ /* 0x000fc60003f2e000 */
[--C-:B-1----:R-:W-:Y:S01]  /*0560*/  IMAD.WIDE R20, R29, 0x4, R16.reuse ;  /* 0x000000041d147825 */ /* 0x102fe200078e0210 */
[----:B------:R-:W-:Y:S01]  /*0570*/  IADD3 R29, R27, 0x48000, RZ ;  /* 0x000480001b1d7810 */ /* 0x000fe20007ffe0ff */
[----:B------:R0:W4:Y:S01]  /*0580*/  @P4 LDG.E.EL R2, desc[UR4][R14.64] ;  /* 0x000000040e024981 */ /* 0x000122000c2e1900 */
[----:B------:R-:W-:Y:S01]  /*0590*/  SEL R19, R19, RZ, P1 ;  /* 0x000000ff13137207 */ /* 0x000fe20000800000 */
[----:B------:R-:W-:Y:S01]  /*05a0*/  VIADD R27, R27, 0x54000 ;  /* 0x000540001b1b7836 */ /* 0x000fe20000000000 */
[----:B------:R-:W-:Y:S02]  /*05b0*/  ISETP.LT.AND P1, PT, R8, 0x3c1, !P0 ;  /* 0x000003c10800780c */ /* 0x000fe40004721270 */
[----:B------:R-:W-:Y:S01]  /*05c0*/  ISETP.LT.AND P0, PT, R22, 0x3c1, !P0 ;  /* 0x000003c11600780c */ /* 0x000fe20004701270 */
[----:B0-----:R-:W-:-:S04]  /*05d0*/  IMAD.WIDE R14, R29, 0x4, R16 ;  /* 0x000000041d0e7825 */ /* 0x001fc800078e0210 */
[----:B------:R-:W-:Y:S01]  /*05e0*/  IMAD.WIDE R16, R27, 0x4, R16 ;  /* 0x000000041b107825 */ /* 0x000fe200078e0210 */
[----:B------:R-:W-:Y:S01]  /*05f0*/  HFMA2.MMA R27, -RZ, RZ, 0, 0 ;  /* 0x00000000ff1b7435 */ /* 0x000fe200000001ff */
[----:B------:R-:W-:Y:S02]  /*0600*/  MOV R29, RZ ;  /* 0x000000ff001d7202 */ /* 0x000fe40000000f00 */
[----:B------:R-:W-:-:S04]  /*0610*/  IMAD.MOV.U32 R4, RZ, RZ, RZ ;  /* 0x000000ffff047224 */ /* 0x000fc800078e00ff */
[----:B------:R-:W5:Y:S04]  /*0620*/  @P1 LDG.E.EL R29, desc[UR4][R14.64] ;  /* 0x000000040e1d1981 */ /* 0x000f68000c2e1900 */
[----:B------:R0:W5:Y:S04]  /*0630*/  @P3 LDG.E.EL R4, desc[UR4][R20.64] ;  /* 0x0000000414043981 */ /* 0x000168000c2e1900 */
[----:B------:R1:W5:Y:S01]  /*0640*/  @P0 LDG.E.EL R27, desc[UR4][R16.64] ;  /* 0x00000004101b0981 */ /* 0x000362000c2e1900 */
[----:B0-----:R-:W0:Y:S01]  /*0650*/  LDC.64 R20, c[0x0][0x238] ;  /* 0x00008e00ff147b82 */ /* 0x001e220000000a00 */
[----:B------:R-:W-:-:S05]  /*0660*/  LEA R28, R28, R7, 0xb ;  /* 0x000000071c1c7211 */ /* 0x000fca00078e58ff */
[----:B------:R-:W-:-:S04]  /*0670*/  IMAD R28, R28, 0x3c1, RZ ;  /* 0x000003c11c1c7824 */ /* 0x000fc800078e02ff */
[----:B------:R-:W-:Y:S01]  /*0680*/  IMAD.IADD R7, R6, 0x1, R28 ;  /* 0x0000000106077824 */ /* 0x000fe200078e021c */
[----:B-1----:R-:W-:-:S03]  /*0690*/  IADD3 R17, R8, R28, RZ ;  /* 0x0000001c08117210 */ /* 0x002fc60007ffe0ff */
[----:B0-----:R-:W-:-:S05]  /*06a0*/  IMAD.WIDE R6, R7, 0x4, R20 ;  /* 0x0000000407067825 */ /* 0x001fca00078e0214 */
[----:B------:R0:W-:Y:S01]  /*06b0*/  @P6 STG.E desc[UR4][R6.64], R26 ;  /* 0x0000001a06006986 */ /* 0x0001e2000c101904 */
[----:B------:R-:W-:Y:S02]  /*06c0*/  ISETP.NE.AND P6, PT, R25, RZ, PT ;  /* 0x000000ff1900720c */ /* 0x000fe40003fc5270 */
[----:B------:R-:W-:Y:S01]  /*06d0*/  IADD3 R25, R12, R28, RZ ;  /* 0x0000001c0c197210 */ /* 0x000fe20007ffe0ff */
[----:B------:R-:W-:Y:S01]  /*06e0*/  IMAD.IADD R15, R10, 0x1, R28 ;  /* 0x000000010a0f7824 */ /* 0x000fe200078e021c */
[----:B0-----:R-:W-:Y:S02]  /*06f0*/  IADD3 R7, R24, R28, RZ ;  /* 0x0000001c18077210 */ /* 0x001fe40007ffe0ff */
[----:B------:R-:W-:-:S03]  /*0700*/  IADD3 R24, R9, R28, RZ ;  /* 0x0000001c09187210 */ /* 0x000fc60007ffe0ff */
[----:B------:R-:W-:-:S05]  /*0710*/  IMAD.WIDE R8, R7, 0x4, R20 ;  /* 0x0000000407087825 */ /* 0x000fca00078e0214 */
[----:B------:R0:W-:Y:S01]  /*0720*/  @P6 STG.E desc[UR4][R8.64], R19 ;  /* 0x0000001308006986 */ /* 0x0001e2000c101904 */
[----:B------:R-:W-:Y:S02]  /*0730*/  IADD3 R3, R3, R28, RZ ;  /* 0x0000001c03037210 */ /* 0x000fe40007ffe0ff */
[----:B------:R-:W-:Y:S01]  /*0740*/  IADD3 R22, R22, R28, RZ ;  /* 0x0000001c16167210 */ /* 0x000fe20007ffe0ff */
[----:B0-----:R-:W-:-:S04]  /*0750*/  IMAD.WIDE R8, R15, 0x4, R20 ;  /* 0x000000040f087825 */ /* 0x001fc800078e0214 */
[----:B--2---:R-:W-:-:S04]  /*0760*/  FADD R0, -R23, R0 ;  /* 0x0000000017007221 */ /* 0x004fc80000000100 */
[----:B------:R-:W-:Y:S01]  /*0770*/  FMUL R12, R13, R0 ;  /* 0x000000000d0c7220 */ /* 0x000fe20000400000 */
[----:B---3--:R-:W-:-:S03]  /*0780*/  FADD R10, -R23, R11 ;  /* 0x0000000b170a7221 */ /* 0x008fc60000000100 */
[----:B------:R-:W-:Y:S01]  /*0790*/  FFMA R11, R12, R18, R5 ;  /* 0x000000120c0b7223 */ /* 0x000fe20000000005 */
[----:B------:R-:W-:-:S04]  /*07a0*/  FMUL R14, R13, R10 ;  /* 0x0000000a0d0e7220 */ /* 0x000fc80000400000 */
[----:B------:R-:W-:Y:S01]  /*07b0*/  FSETP.GEU.AND P6, PT, R11, RZ, PT ;  /* 0x000000ff0b00720b */ /* 0x000fe20003fce000 */
[----:B----4-:R-:W-:-:S04]  /*07c0*/  FADD R2, -R23, R2 ;  /* 0x0000000217027221 */ /* 0x010fc80000000100 */
[----:B------:R-:W-:Y:S01]  /*07d0*/  FMUL R12, R13, R2 ;  /* 0x000000020d0c7220 */ /* 0x000fe20000400000 */
[C---:B-----5:R-:W-:Y:S01]  /*07e0*/  FADD R0, -R23.reuse, R29 ;  /* 0x0000001d17007221 */ /* 0x060fe20000000100 */
[C---:B------:R-:W-:Y:S01]  /*07f0*/  FADD R4, -R23.reuse, R4 ;  /* 0x0000000417047221 */ /* 0x040fe20000000100 */
[----:B------:R-:W-:-:S03]  /*0800*/  FADD R6, -R23, R27 ;  /* 0x0000001b17067221 */ /* 0x000fc60000000100 */
[C---:B------:R-:W-:Y:S01]  /*0810*/  FMUL R2, R13.reuse, R4 ;  /* 0x000000040d027220 */ /* 0x040fe20000400000 */
[----:B------:R-:W-:Y:S01]  /*0820*/  FMUL R10, R13, R0 ;  /* 0x000000000d0a7220 */ /* 0x000fe20000400000 */
[----:B------:R-:W-:Y:S01]  /*0830*/  SEL R23, R11, RZ, P6 ;  /* 0x000000ff0b177207 */ /* 0x000fe20003000000 */
[----:B------:R-:W-:Y:S01]  /*0840*/  FMUL R4, R13, R6 ;  /* 0x000000060d047220 */ /* 0x000fe20000400000 */
[----:B------:R-:W-:-:S04]  /*0850*/  IMAD.WIDE R6, R24, 0x4, R20 ;  /* 0x0000000418067825 */ /* 0x000fc800078e0214 */
[-CC-:B------:R-:W-:Y:S01]  /*0860*/  FFMA R0, R14, R18.reuse, R5.reuse ;  /* 0x000000120e007223 */ /* 0x180fe20000000005 */
[-CC-:B------:R-:W-:Y:S01]  /*0870*/  FFMA R11, R12, R18.reuse, R5.reuse ;  /* 0x000000120c0b7223 */ /* 0x180fe20000000005 */
[-CC-:B------:R-:W-:Y:S01]  /*0880*/  FFMA R2, R2, R18.reuse, R5.reuse ;  /* 0x0000001202027223 */ /* 0x180fe20000000005 */
[----:B------:R0:W-:Y:S02]  /*0890*/  @P5 STG.E desc[UR4][R6.64], R23 ;  /* 0x0000001706005986 */ /* 0x0001e4000c101904 */
[----:B------:R-:W-:Y:S01]  /*08a0*/  FSETP.GEU.AND P5, PT, R0, RZ, PT ;  /* 0x000000ff0000720b */ /* 0x000fe20003fae000 */
[----:B------:R-:W-:Y:S01]  /*08b0*/  FFMA R10, R10, R18, R5 ;  /* 0x000000120a0a7223 */ /* 0x000fe20000000005 */
[----:B------:R-:W-:Y:S01]  /*08c0*/  FSETP.GEU.AND P6, PT, R11, RZ, PT ;  /* 0x000000ff0b00720b */ /* 0x000fe20003fce000 */
[----:B------:R-:W-:Y:S01]  /*08d0*/  IMAD.WIDE R12, R3, 0x4, R20 ;  /* 0x00000004030c7825 */ /* 0x000fe200078e0214 */
[----:B------:R-:W-:-:S03]  /*08e0*/  SEL R3, R0, RZ, P5 ;  /* 0x000000ff00037207 */ /* 0x000fc60002800000 */
[----:B------:R-:W-:Y:S01]  /*08f0*/  FFMA R18, R4, R18, R5 ;  /* 0x0000001204127223 */ /* 0x000fe20000000005 */
[----:B------:R-:W-:Y:S02]  /*0900*/  FSETP.GEU.AND P5, PT, R2, RZ, PT ;  /* 0x000000ff0200720b */ /* 0x000fe40003fae000 */
[----:B------:R-:W-:Y:S01]  /*0910*/  SEL R11, R11, RZ, P6 ;  /* 0x000000ff0b0b7207 */ /* 0x000fe20003000000 */
[--C-:B------:R-:W-:Y:S01]  /*0920*/  IMAD.WIDE R4, R25, 0x4, R20.reuse ;  /* 0x0000000419047825 */ /* 0x100fe200078e0214 */
[----:B------:R-:W-:Y:S02]  /*0930*/  FSETP.GEU.AND P6, PT, R10, RZ, PT ;  /* 0x000000ff0a00720b */ /* 0x000fe40003fce000 */
[----:B0-----:R-:W-:Y:S01]  /*0940*/  SEL R7, R2, RZ, P5 ;  /* 0x000000ff02077207 */ /* 0x001fe20002800000 */
[----:B------:R-:W-:Y:S01]  /*0950*/  IMAD.WIDE R14, R17, 0x4, R20 ;  /* 0x00000004110e7825 */ /* 0x000fe200078e0214 */
[----:B------:R-:W-:Y:S01]  /*0960*/  SEL R17, R10, RZ, P6 ;  /* 0x000000ff0a117207 */ /* 0x000fe20003000000 */
[----:B------:R0:W-:Y:S01]  /*0970*/  @P2 STG.E desc[UR4][R4.64], R3 ;  /* 0x0000000304002986 */ /* 0x0001e2000c101904 */
[----:B------:R-:W-:-:S03]  /*0980*/  FSETP.GEU.AND P5, PT, R18, RZ, PT ;  /* 0x000000ff1200720b */ /* 0x000fc60003fae000 */
[----:B------:R0:W-:Y:S04]  /*0990*/  @P4 STG.E desc[UR4][R8.64], R11 ;  /* 0x0000000b08004986 */ /* 0x0001e8000c101904 */
[----:B------:R0:W-:Y:S01]  /*09a0*/  @P3 STG.E desc[UR4][R12.64], R7 ;  /* 0x000000070c003986 */ /* 0x0001e2000c101904 */
[----:B------:R-:W-:-:S03]  /*09b0*/  IMAD.WIDE R22, R22, 0x4, R20 ;  /* 0x0000000416167825 */ /* 0x000fc600078e0214 */
[----:B------:R0:W-:Y:S01]  /*09c0*/  @P1 STG.E desc[UR4][R14.64], R17 ;  /* 0x000000110e001986 */ /* 0x0001e2000c101904 */
[----:B------:R-:W-:Y:S01]  /*09d0*/  SEL R19, R18, RZ, P5 ;  /* 0x000000ff12137207 */ /* 0x000fe20002800000 */
[----:B0-----:R-:W-:Y:S06]  /*09e0*/  @!P0 EXIT ;  /* 0x000000000000894d */ /* 0x001fec0003800000 */
[----:B------:R-:W-:Y:S01]  /*09f0*/  STG.E desc[UR4][R22.64], R19 ;  /* 0x0000001316007986 */ /* 0x000fe2000c101904 */
[----:B------:R-:W-:Y:S05]  /*0a00*/  EXIT ;  /* 0x000000000000794d */ /* 0x000fea0003800000 */
.L_x_0:
[----:B------:R-:W-:-:S00]  /*0a10*/  BRA `(.L_x_0) ;  /* 0xfffffffc00fc7947 */ /* 0x000fc0000383ffff */
[----:B------:R-:W-:-:S00]  /*0a20*/  NOP ;  /* 0x0000000000007918 */ /* 0x000fc00000000000 */
        /* <DEDUP_REMOVED lines=13> */
.L_x_1:


//--------------------- .nv.global.init           --------------------------
	.section	.nv.global.init,"aw",@progbits
.nv.global.init:
	.type		_$_str,@object
	.size		_$_str,(_$_str_$_2 - _$_str)
_$_str:
        /*0000*/ 	.byte	0x5f, 0x5f, 0x43, 0x55, 0x44, 0x41, 0x5f, 0x46, 0x54, 0x5a, 0x00
	.type		_$_str_$_2,@object
	.size		_$_str_$_2,(.L_1 - _$_str_$_2)
_$_str_$_2:
        /*000b*/ 	.byte	0x5f, 0x5f, 0x43, 0x55, 0x44, 0x41, 0x5f, 0x50, 0x52, 0x45, 0x43, 0x5f, 0x53, 0x51, 0x52, 0x54
        /*001b*/ 	.byte	0x00
.L_1:


//--------------------- .nv.constant0.triton_poi_fused__native_batch_norm_legit_no_training_relu_6 --------------------------
	.section	.nv.constant0.triton_poi_fused__native_batch_norm_legit_no_training_relu_6,"a",@progbits
	.sectionflags	@""
	.align	4
.nv.constant0.triton_poi_fused__native_batch_norm_legit_no_training_relu_6:
	.zero		584
